//
// Generated by NVIDIA NVVM Compiler
//
// Compiler Build ID: CL-36424714
// Cuda compilation tools, release 13.0, V13.0.88
// Based on NVVM 20.0.0
//

.version 9.0
.target sm_100
.address_size 64

	// .globl	_Z5hellov
.extern .func  (.param .b32 func_retval0) vprintf
(
	.param .b64 vprintf_param_0,
	.param .b64 vprintf_param_1
)
;
.global .align 1 .b8 $str[137] = {72, 101, 108, 108, 111, 32, 102, 114, 111, 109, 32, 71, 80, 85, 32, 103, 108, 111, 98, 97, 108, 84, 104, 114, 73, 100, 120, 58, 37, 100, 42, 37, 100, 44, 32, 103, 114, 105, 100, 68, 105, 109, 58, 37, 100, 42, 37, 100, 32, 98, 108, 111, 99, 107, 68, 105, 109, 58, 37, 100, 42, 37, 100, 32, 98, 108, 111, 99, 107, 73, 100, 120, 58, 37, 100, 42, 37, 100, 32, 116, 104, 114, 101, 97, 100, 73, 100, 120, 58, 37, 100, 58, 37, 100, 32, 119, 97, 114, 112, 83, 105, 122, 101, 58, 37, 100, 33, 9, 115, 109, 105, 100, 58, 37, 100, 32, 119, 97, 114, 112, 105, 100, 58, 37, 100, 32, 108, 97, 110, 101, 105, 100, 58, 37, 100, 10};

.visible .entry _Z5hellov()
{
	.local .align 8 .b8 	__local_depot0[56];
	.reg .b64 	%SP;
	.reg .b64 	%SPL;
	.reg .b32 	%r<17>;
	.reg .b64 	%rd<5>;

	mov.u64 	%SPL, __local_depot0;
	cvta.local.u64 	%SP, %SPL;
	add.u64 	%rd1, %SP, 0;
	add.u64 	%rd2, %SPL, 0;
	mov.u32 	%r4, %ntid.x;
	mov.u32 	%r5, %ctaid.x;
	mov.u32 	%r6, %tid.x;
	mad.lo.s32 	%r7, %r4, %r5, %r6;
	mov.u32 	%r8, %ntid.y;
	mov.u32 	%r9, %ctaid.y;
	mov.u32 	%r10, %tid.y;
	mad.lo.s32 	%r11, %r8, %r9, %r10;
	// begin inline asm
	mov.u32 %r1, %smid;
	// end inline asm
	// begin inline asm
	mov.u32 %r2, %warpid;
	// end inline asm
	// begin inline asm
	mov.u32 %r3, %laneid;
	// end inline asm
	mov.u32 	%r12, %nctaid.x;
	mov.u32 	%r13, %nctaid.y;
	st.local.v2.u32 	[%rd2], {%r7, %r11};
	st.local.v2.u32 	[%rd2+8], {%r12, %r13};
	st.local.v2.u32 	[%rd2+16], {%r4, %r8};
	st.local.v2.u32 	[%rd2+24], {%r5, %r9};
	st.local.v2.u32 	[%rd2+32], {%r6, %r10};
	mov.b32 	%r14, 32;
	st.local.v2.u32 	[%rd2+40], {%r14, %r1};
	st.local.v2.u32 	[%rd2+48], {%r2, %r3};
	mov.u64 	%rd3, $str;
	cvta.global.u64 	%rd4, %rd3;
	{ // callseq 0, 0
	.param .b64 param0;
	st.param.b64 	[param0], %rd4;
	.param .b64 param1;
	st.param.b64 	[param1], %rd1;
	.param .b32 retval0;
	call.uni (retval0), 
	vprintf, 
	(
	param0, 
	param1
	);
	ld.param.b32 	%r15, [retval0];
	} // callseq 0
	ret;

}


// ===== COMPILED SASS (sm_100) =====

	.target	sm_100

	.elftype	@"ET_EXEC"


//--------------------- .note.nv.tkinfo           --------------------------
	.section	.note.nv.tkinfo,"",@"SHT_NOTE"
	.sectionflags	@"SHF_NOTE_NV_TKINFO"
	.tkinfo
        /*0018*/ 	.word	0x00000002
        /*0030*/ 	.string	""
        /*0030*/ 	.string	"ptxas"
        /*0030*/ 	.string	"Cuda compilation tools, release 13.0, V13.0.88"
        /*0030*/ 	.string	"Build cuda_13.0.r13.0/compiler.36424714_0"
        /*0030*/ 	.string	"-arch sm_100 -m 64 "



//--------------------- .note.nv.cuinfo           --------------------------
	.section	.note.nv.cuinfo,"",@"SHT_NOTE"
	.sectionflags	@"SHF_NOTE_NV_CUINFO"
        /*0018*/ 	.short	0x0002
        /*001a*/ 	.short	0x0064
        /*001c*/ 	.short	0x0082
	.zero		2


//--------------------- .nv.info                  --------------------------
	.section	.nv.info,"",@"SHT_CUDA_INFO"
	.align	4


	//----- nvinfo : EIATTR_REGCOUNT
	.align		4
        /*0000*/ 	.byte	0x04, 0x2f
        /*0002*/ 	.short	(.L_2 - .L_1)
	.align		4
.L_1:
        /*0004*/ 	.word	index@(_Z5hellov)
        /*0008*/ 	.word	0x00000018


	//----- nvinfo : EIATTR_FRAME_SIZE
	.align		4
.L_2:
        /*000c*/ 	.byte	0x04, 0x11
        /*000e*/ 	.short	(.L_4 - .L_3)
	.align		4
.L_3:
        /*0010*/ 	.word	index@(_Z5hellov)
        /*0014*/ 	.word	0x00000038


	//----- nvinfo : EIATTR_MIN_STACK_SIZE
	.align		4
.L_4:
        /*0018*/ 	.byte	0x04, 0x12
        /*001a*/ 	.short	(.L_6 - .L_5)
	.align		4
.L_5:
        /*001c*/ 	.word	index@(_Z5hellov)
        /*0020*/ 	.word	0x00000038
.L_6:


//--------------------- .nv.compat                --------------------------
	.section	.nv.compat,"",@"SHT_CUDA_COMPAT_INFO"
	.align	4
        /*0000*/ 	.byte	0x02, 0x09, 0x00, 0x00, 0x02, 0x02, 0x01, 0x00, 0x02, 0x05, 0x05, 0x00, 0x03, 0x07, 0x01, 0x01
        /*0010*/ 	.byte	0x02, 0x03, 0x00, 0x00, 0x02, 0x06, 0x01, 0x00, 0x04, 0x0b, 0x08, 0x00, 0x09, 0x00, 0x00, 0x00
        /*0020*/ 	.byte	0x00, 0x00, 0x00, 0x00


//--------------------- .nv.info._Z5hellov        --------------------------
	.section	.nv.info._Z5hellov,"",@"SHT_CUDA_INFO"
	.sectionflags	@""
	.align	4


	//----- nvinfo : EIATTR_CUDA_API_VERSION
	.align		4
        /*0000*/ 	.byte	0x04, 0x37
        /*0002*/ 	.short	(.L_8 - .L_7)
.L_7:
        /*0004*/ 	.word	0x00000082


	//----- nvinfo : EIATTR_SPARSE_MMA_MASK
	.align		4
.L_8:
        /*0008*/ 	.byte	0x03, 0x50
        /*000a*/ 	.short	0x0000


	//----- nvinfo : EIATTR_MAXREG_COUNT
	.align		4
        /*000c*/ 	.byte	0x03, 0x1b
        /*000e*/ 	.short	0x00ff


	//----- nvinfo : EIATTR_EXTERNS
	.align		4
        /*0010*/ 	.byte	0x04, 0x0f
        /*0012*/ 	.short	(.L_10 - .L_9)


	//   ....[0]....
	.align		4
.L_9:
        /*0014*/ 	.word	index@(vprintf)


	//----- nvinfo : EIATTR_MERCURY_ISA_VERSION
	.align		4
.L_10:
        /*0018*/ 	.byte	0x03, 0x5f
        /*001a*/ 	.short	0x0101


	//----- nvinfo : EIATTR_VRC_CTA_INIT_COUNT
	.align		4
        /*001c*/ 	.byte	0x02, 0x4a
	.zero		1
	.zero		1


	//----- nvinfo : EIATTR_SYSCALL_OFFSETS
	.align		4
        /*0020*/ 	.byte	0x04, 0x46
        /*0022*/ 	.short	(.L_12 - .L_11)


	//   ....[0]....
.L_11:
        /*0024*/ 	.word	0x00000230


	//----- nvinfo : EIATTR_EXIT_INSTR_OFFSETS
	.align		4
.L_12:
        /*0028*/ 	.byte	0x04, 0x1c
        /*002a*/ 	.short	(.L_14 - .L_13)


	//   ....[0]....
.L_13:
        /*002c*/ 	.word	0x00000240


	//----- nvinfo : EIATTR_SW_WAR
	.align		4
.L_14:
        /*0030*/ 	.byte	0x04, 0x36
        /*0032*/ 	.short	(.L_16 - .L_15)
.L_15:
        /*0034*/ 	.word	0x00000008
.L_16:


//--------------------- .nv.callgraph             --------------------------
	.section	.nv.callgraph,"",@"SHT_CUDA_CALLGRAPH"
	.align	4
	.sectionentsize	8
	.align		4
        /*0000*/ 	.word	0x00000000
	.align		4
        /*0004*/ 	.word	0xffffffff
	.align		4
        /*0008*/ 	.word	index@(_Z5hellov)
	.align		4
        /*000c*/ 	.word	index@(vprintf)
	.align		4
        /*0010*/ 	.word	0x00000000
	.align		4
        /*0014*/ 	.word	0xfffffffe
	.align		4
        /*0018*/ 	.word	0x00000000
	.align		4
        /*001c*/ 	.word	0xfffffffd
	.align		4
        /*0020*/ 	.word	0x00000000
	.align		4
        /*0024*/ 	.word	0xfffffffc


//--------------------- .nv.constant4             --------------------------
	.section	.nv.constant4,"a",@progbits
	.align	8
	.align		8
.nv.constant4:
        /*0000*/ 	.dword	vprintf
	.align		8
        /*0008*/ 	.dword	$str


//--------------------- .text._Z5hellov           --------------------------
	.section	.text._Z5hellov,"ax",@progbits
	.align	128
        .global         _Z5hellov
        .type           _Z5hellov,@function
        .size           _Z5hellov,(.L_x_2 - _Z5hellov)
        .other          _Z5hellov,@"STO_CUDA_ENTRY STV_DEFAULT"
_Z5hellov:
.text._Z5hellov:
[----:B------:R-:W0:Y:S01]  /*0000*/  LDC R1, c[0x0][0x37c] ;  /* 0x0000df00ff017b82 */ /* 0x000e220000000800 */
[----:B------:R-:W1:Y:S01]  /*0010*/  S2R R4, SR_CTAID.X ;  /* 0x0000000000047919 */ /* 0x000e620000002500 */
[----:B------:R-:W2:Y:S06]  /*0020*/  LDCU UR5, c[0x0][0x2fc] ;  /* 0x00005f80ff0577ac */ /* 0x000eac0008000800 */
[----:B------:R-:W3:Y:S01]  /*0030*/  LDC R10, c[0x0][0x360] ;  /* 0x0000d800ff0a7b82 */ /* 0x000ee20000000800 */
[----:B------:R-:W-:Y:S01]  /*0040*/  HFMA2 R18, -RZ, RZ, 0, 1.9073486328125e-06 ;  /* 0x00000020ff127431 */ /* 0x000fe200000001ff */
[----:B------:R-:W1:Y:S01]  /*0050*/  S2R R5, SR_CTAID.Y ;  /* 0x0000000000057919 */ /* 0x000e620000002600 */
[----:B0-----:R-:W-:Y:S01]  /*0060*/  VIADD R1, R1, 0xffffffc8 ;  /* 0xffffffc801017836 */ /* 0x001fe20000000000 */
[----:B------:R-:W-:Y:S01]  /*0070*/  MOV R0, 0x0 ;  /* 0x0000000000007802 */ /* 0x000fe20000000f00 */
[----:B------:R-:W0:Y:S01]  /*0080*/  LDCU UR4, c[0x0][0x2f8] ;  /* 0x00005f00ff0477ac */ /* 0x000e220008000800 */
[----:B------:R-:W4:Y:S02]  /*0090*/  S2R R12, SR_TID.X ;  /* 0x00000000000c7919 */ /* 0x000f240000002100 */
[----:B------:R-:W3:Y:S01]  /*00a0*/  LDC R11, c[0x0][0x364] ;  /* 0x0000d900ff0b7b82 */ /* 0x000ee20000000800 */
[----:B------:R-:W5:Y:S01]  /*00b0*/  LDCU.64 UR6, c[0x4][0x8] ;  /* 0x01000100ff0677ac */ /* 0x000f620008000a00 */
[----:B------:R-:W5:Y:S01]  /*00c0*/  S2R R13, SR_TID.Y ;  /* 0x00000000000d7919 */ /* 0x000f620000002200 */
[----:B------:R-:W5:Y:S05]  /*00d0*/  S2R R19, SR_VIRTUALSMID ;  /* 0x0000000000137919 */ /* 0x000f6a0000004300 */
[----:B------:R0:W1:Y:S01]  /*00e0*/  LDC.64 R8, c[0x4][R0] ;  /* 0x0100000000087b82 */ /* 0x0000620000000a00 */
[----:B------:R-:W5:Y:S01]  /*00f0*/  S2R R15, SR_LANEID ;  /* 0x00000000000f7919 */ /* 0x000f620000000000 */
[----:B------:R-:W2:Y:S02]  /*0100*/  S2R R14, SR_VIRTID ;  /* 0x00000000000e7919 */ /* 0x000ea40000000300 */
[----:B--2---:R-:W-:-:S04]  /*0110*/  SHF.R.U32.HI R14, RZ, 0x8, R14 ;  /* 0x00000008ff0e7819 */ /* 0x004fc8000001160e */
[----:B------:R-:W-:Y:S02]  /*0120*/  SGXT.U32 R14, R14, 0x7 ;  /* 0x000000070e0e781a */ /* 0x000fe40000000000 */
[----:B0-----:R-:W-:Y:S01]  /*0130*/  IADD3 R6, P0, PT, R1, UR4, RZ ;  /* 0x0000000401067c10 */ /* 0x001fe2000ff1e0ff */
[----:B------:R-:W0:Y:S04]  /*0140*/  LDC R16, c[0x0][0x370] ;  /* 0x0000dc00ff107b82 */ /* 0x000e280000000800 */
[----:B------:R-:W-:-:S04]  /*0150*/  IMAD.X R7, RZ, RZ, UR5, P0 ;  /* 0x00000005ff077e24 */ /* 0x000fc800080e06ff */
[----:B------:R-:W0:Y:S01]  /*0160*/  LDC R17, c[0x0][0x374] ;  /* 0x0000dd00ff117b82 */ /* 0x000e220000000800 */
[----:B---3--:R-:W-:Y:S04]  /*0170*/  STL.64 [R1+0x10], R10 ;  /* 0x0000100a01007387 */ /* 0x008fe80000100a00 */
[----:B-1----:R1:W-:Y:S01]  /*0180*/  STL.64 [R1+0x18], R4 ;  /* 0x0000180401007387 */ /* 0x0023e20000100a00 */
[----:B----4-:R-:W-:Y:S02]  /*0190*/  IMAD R2, R10, R4, R12 ;  /* 0x000000040a027224 */ /* 0x010fe400078e020c */
[----:B-----5:R-:W-:Y:S01]  /*01a0*/  IMAD R3, R11, R5, R13 ;  /* 0x000000050b037224 */ /* 0x020fe200078e020d */
[----:B------:R2:W-:Y:S04]  /*01b0*/  STL.64 [R1+0x20], R12 ;  /* 0x0000200c01007387 */ /* 0x0005e80000100a00 */
[----:B------:R2:W-:Y:S01]  /*01c0*/  STL.64 [R1], R2 ;  /* 0x0000000201007387 */ /* 0x0005e20000100a00 */
[----:B-1----:R-:W-:Y:S01]  /*01d0*/  IMAD.U32 R4, RZ, RZ, UR6 ;  /* 0x00000006ff047e24 */ /* 0x002fe2000f8e00ff */
[----:B------:R-:W-:-:S02]  /*01e0*/  MOV R5, UR7 ;  /* 0x0000000700057c02 */ /* 0x000fc40008000f00 */
[----:B------:R2:W-:Y:S04]  /*01f0*/  STL.64 [R1+0x28], R18 ;  /* 0x0000281201007387 */ /* 0x0005e80000100a00 */
[----:B------:R2:W-:Y:S04]  /*0200*/  STL.64 [R1+0x30], R14 ;  /* 0x0000300e01007387 */ /* 0x0005e80000100a00 */
[----:B0-----:R2:W-:Y:S02]  /*0210*/  STL.64 [R1+0x8], R16 ;  /* 0x0000081001007387 */ /* 0x0015e40000100a00 */
[----:B------:R-:W-:-:S07]  /*0220*/  LEPC R20, `(.L_x_0) ;  /* 0x000000001014794e */ /* 0x000fce0000000000 */
[----:B--2---:R-:W-:Y:S05]  /*0230*/  CALL.ABS.NOINC R8 ;  /* 0x0000000008007343 */ /* 0x004fea0003c00000 */
.L_x_0:
[----:B------:R-:W-:Y:S05]  /*0240*/  EXIT ;  /* 0x000000000000794d */ /* 0x000fea0003800000 */
.L_x_1:
[----:B------:R-:W-:-:S00]  /*0250*/  BRA `(.L_x_1) ;  /* 0xfffffffc00fc7947 */ /* 0x000fc0000383ffff */
[----:B------:R-:W-:-:S00]  /*0260*/  NOP ;  /* 0x0000000000007918 */ /* 0x000fc00000000000 */
        /* <DEDUP_REMOVED lines=9> */
.L_x_2:


//--------------------- .nv.global.init           --------------------------
	.section	.nv.global.init,"aw",@progbits
.nv.global.init:
	.type		$str,@object
	.size		$str,(.L_0 - $str)
$str:
        /*0000*/ 	.byte	0x48, 0x65, 0x6c, 0x6c, 0x6f, 0x20, 0x66, 0x72, 0x6f, 0x6d, 0x20, 0x47, 0x50, 0x55, 0x20, 0x67
        /*0010*/ 	.byte	0x6c, 0x6f, 0x62, 0x61, 0x6c, 0x54, 0x68, 0x72, 0x49, 0x64, 0x78, 0x3a, 0x25, 0x64, 0x2a, 0x25
        /*0020*/ 	.byte	0x64, 0x2c, 0x20, 0x67, 0x72, 0x69, 0x64, 0x44, 0x69, 0x6d, 0x3a, 0x25, 0x64, 0x2a, 0x25, 0x64
        /*0030*/ 	.byte	0x20, 0x62, 0x6c, 0x6f, 0x63, 0x6b, 0x44, 0x69, 0x6d, 0x3a, 0x25, 0x64, 0x2a, 0x25, 0x64, 0x20
        /*0040*/ 	.byte	0x62, 0x6c, 0x6f, 0x63, 0x6b, 0x49, 0x64, 0x78, 0x3a, 0x25, 0x64, 0x2a, 0x25, 0x64, 0x20, 0x74
        /*0050*/ 	.byte	0x68, 0x72, 0x65, 0x61, 0x64, 0x49, 0x64, 0x78, 0x3a, 0x25, 0x64, 0x3a, 0x25, 0x64, 0x20, 0x77
        /*0060*/ 	.byte	0x61, 0x72, 0x70, 0x53, 0x69, 0x7a, 0x65, 0x3a, 0x25, 0x64, 0x21, 0x09, 0x73, 0x6d, 0x69, 0x64
        /*0070*/ 	.byte	0x3a, 0x25, 0x64, 0x20, 0x77, 0x61, 0x72, 0x70, 0x69, 0x64, 0x3a, 0x25, 0x64, 0x20, 0x6c, 0x61
        /*0080*/ 	.byte	0x6e, 0x65, 0x69, 0x64, 0x3a, 0x25, 0x64, 0x0a, 0x00
.L_0:


//--------------------- .nv.shared.reserved.0     --------------------------
	.section	.nv.shared.reserved.0,"aw",@nobits
	.weak		__nv_reservedSMEM_offset_0_alias
	.size		__nv_reservedSMEM_offset_0_alias, 0, 64
	.other		__nv_reservedSMEM_offset_0_alias,@"STO_CUDA_RESERVED_SHARED STV_DEFAULT"
__nv_reservedSMEM_offset_0_alias:
	.zero		0
	.zero		64


//--------------------- .nv.constant0._Z5hellov   --------------------------
	.section	.nv.constant0._Z5hellov,"a",@progbits
	.sectionflags	@""
	.align	4
.nv.constant0._Z5hellov:
	.zero		896


//--------------------- SYMBOLS --------------------------

	.type		.nv.reservedSmem.offset0,@object
	.size		.nv.reservedSmem.offset0,0x4
	.type		vprintf,@function
